//
// Generated by NVIDIA NVVM Compiler
//
// Compiler Build ID: CL-36424714
// Cuda compilation tools, release 13.0, V13.0.88
// Based on NVVM 20.0.0
//

.version 9.0
.target sm_100
.address_size 64

	// .globl	_Z21read_and_write_statesP6statesS0_

.visible .entry _Z21read_and_write_statesP6statesS0_(
	.param .u64 .ptr .align 1 _Z21read_and_write_statesP6statesS0__param_0,
	.param .u64 .ptr .align 1 _Z21read_and_write_statesP6statesS0__param_1
)
{
	.reg .b32 	%r<9>;
	.reg .b32 	%f<9>;
	.reg .b64 	%rd<11>;

	ld.param.u64 	%rd1, [_Z21read_and_write_statesP6statesS0__param_0];
	ld.param.u64 	%rd2, [_Z21read_and_write_statesP6statesS0__param_1];
	cvta.to.global.u64 	%rd3, %rd2;
	cvta.to.global.u64 	%rd4, %rd1;
	mov.u32 	%r1, %tid.x;
	mov.u32 	%r2, %ctaid.x;
	mov.u32 	%r3, %ntid.x;
	mad.lo.s32 	%r4, %r2, %r3, %r1;
	mov.u32 	%r5, %tid.y;
	mov.u32 	%r6, %ctaid.y;
	mov.u32 	%r7, %ntid.y;
	mad.lo.s32 	%r8, %r6, %r7, %r5;
	mul.wide.u32 	%rd5, %r8, 512;
	add.s64 	%rd6, %rd4, %rd5;
	mul.wide.u32 	%rd7, %r4, 16;
	add.s64 	%rd8, %rd6, %rd7;
	ld.global.v2.f32 	{%f1, %f2}, [%rd8+8];
	ld.global.v2.f32 	{%f3, %f4}, [%rd8+256];
	cvt.rn.f32.u32 	%f5, %r4;
	cvt.rn.f32.u32 	%f6, %r8;
	neg.f32 	%f7, %f5;
	neg.f32 	%f8, %f6;
	add.s64 	%rd9, %rd3, %rd5;
	add.s64 	%rd10, %rd9, %rd7;
	st.global.v4.f32 	[%rd10], {%f5, %f6, %f1, %f2};
	st.global.v4.f32 	[%rd10+256], {%f3, %f4, %f7, %f8};
	ret;

}
	// .globl	_Z22read_and_write_states4P7states4S0_
.visible .entry _Z22read_and_write_states4P7states4S0_(
	.param .u64 .ptr .align 1 _Z22read_and_write_states4P7states4S0__param_0,
	.param .u64 .ptr .align 1 _Z22read_and_write_states4P7states4S0__param_1
)
{
	.reg .b32 	%r<9>;
	.reg .b32 	%f<9>;
	.reg .b64 	%rd<11>;

	ld.param.u64 	%rd1, [_Z22read_and_write_states4P7states4S0__param_0];
	ld.param.u64 	%rd2, [_Z22read_and_write_states4P7states4S0__param_1];
	cvta.to.global.u64 	%rd3, %rd2;
	cvta.to.global.u64 	%rd4, %rd1;
	mov.u32 	%r1, %tid.x;
	mov.u32 	%r2, %ctaid.x;
	mov.u32 	%r3, %ntid.x;
	mad.lo.s32 	%r4, %r2, %r3, %r1;
	mov.u32 	%r5, %tid.y;
	mov.u32 	%r6, %ctaid.y;
	mov.u32 	%r7, %ntid.y;
	mad.lo.s32 	%r8, %r6, %r7, %r5;
	mul.wide.u32 	%rd5, %r8, 512;
	add.s64 	%rd6, %rd4, %rd5;
	mul.wide.u32 	%rd7, %r4, 8;
	add.s64 	%rd8, %rd6, %rd7;
	ld.global.v2.f32 	{%f1, %f2}, [%rd8+128];
	ld.global.v2.f32 	{%f3, %f4}, [%rd8+384];
	cvt.rn.f32.u32 	%f5, %r4;
	cvt.rn.f32.u32 	%f6, %r8;
	neg.f32 	%f7, %f5;
	neg.f32 	%f8, %f6;
	add.s64 	%rd9, %rd3, %rd5;
	add.s64 	%rd10, %rd9, %rd7;
	st.global.v2.f32 	[%rd10], {%f5, %f6};
	st.global.v2.f32 	[%rd10+128], {%f1, %f2};
	st.global.v2.f32 	[%rd10+256], {%f7, %f8};
	st.global.v2.f32 	[%rd10+384], {%f3, %f4};
	ret;

}
	// .globl	_Z22read_and_write_states2P7states2S0_
.visible .entry _Z22read_and_write_states2P7states2S0_(
	.param .u64 .ptr .align 1 _Z22read_and_write_states2P7states2S0__param_0,
	.param .u64 .ptr .align 1 _Z22read_and_write_states2P7states2S0__param_1
)
{
	.reg .b32 	%r<5>;
	.reg .b32 	%f<7>;
	.reg .b64 	%rd<8>;

	ld.param.u64 	%rd1, [_Z22read_and_write_states2P7states2S0__param_0];
	ld.param.u64 	%rd2, [_Z22read_and_write_states2P7states2S0__param_1];
	cvta.to.global.u64 	%rd3, %rd2;
	cvta.to.global.u64 	%rd4, %rd1;
	mov.u32 	%r1, %tid.x;
	mov.u32 	%r2, %ctaid.x;
	mov.u32 	%r3, %ntid.x;
	mad.lo.s32 	%r4, %r2, %r3, %r1;
	mul.wide.u32 	%rd5, %r4, 4;
	add.s64 	%rd6, %rd4, %rd5;
	ld.global.f32 	%f1, [%rd6+31457280];
	ld.global.f32 	%f2, [%rd6+47185920];
	ld.global.f32 	%f3, [%rd6+62914560];
	ld.global.f32 	%f4, [%rd6+78643200];
	cvt.rn.f32.u32 	%f5, %r4;
	neg.f32 	%f6, %f5;
	add.s64 	%rd7, %rd3, %rd5;
	st.global.f32 	[%rd7], %f5;
	st.global.f32 	[%rd7+15728640], %f5;
	st.global.f32 	[%rd7+31457280], %f1;
	st.global.f32 	[%rd7+47185920], %f2;
	st.global.f32 	[%rd7+62914560], %f3;
	st.global.f32 	[%rd7+78643200], %f4;
	st.global.f32 	[%rd7+94371840], %f6;
	st.global.f32 	[%rd7+110100480], %f6;
	ret;

}


// ===== COMPILED SASS (sm_100) =====

	.target	sm_100

	.elftype	@"ET_EXEC"


//--------------------- .note.nv.tkinfo           --------------------------
	.section	.note.nv.tkinfo,"",@"SHT_NOTE"
	.sectionflags	@"SHF_NOTE_NV_TKINFO"
	.tkinfo
        /*0018*/ 	.word	0x00000002
        /*0030*/ 	.string	""
        /*0030*/ 	.string	"ptxas"
        /*0030*/ 	.string	"Cuda compilation tools, release 13.0, V13.0.88"
        /*0030*/ 	.string	"Build cuda_13.0.r13.0/compiler.36424714_0"
        /*0030*/ 	.string	"-arch sm_100 -m 64 "



//--------------------- .note.nv.cuinfo           --------------------------
	.section	.note.nv.cuinfo,"",@"SHT_NOTE"
	.sectionflags	@"SHF_NOTE_NV_CUINFO"
        /*0018*/ 	.short	0x0002
        /*001a*/ 	.short	0x0064
        /*001c*/ 	.short	0x0082
	.zero		2


//--------------------- .nv.info                  --------------------------
	.section	.nv.info,"",@"SHT_CUDA_INFO"
	.align	4


	//----- nvinfo : EIATTR_REGCOUNT
	.align		4
        /*0000*/ 	.byte	0x04, 0x2f
        /*0002*/ 	.short	(.L_1 - .L_0)
	.align		4
.L_0:
        /*0004*/ 	.word	index@(_Z21read_and_write_statesP6statesS0_)
        /*0008*/ 	.word	0x00000010


	//----- nvinfo : EIATTR_FRAME_SIZE
	.align		4
.L_1:
        /*000c*/ 	.byte	0x04, 0x11
        /*000e*/ 	.short	(.L_3 - .L_2)
	.align		4
.L_2:
        /*0010*/ 	.word	index@(_Z21read_and_write_statesP6statesS0_)
        /*0014*/ 	.word	0x00000000


	//----- nvinfo : EIATTR_REGCOUNT
	.align		4
.L_3:
        /*0018*/ 	.byte	0x04, 0x2f
        /*001a*/ 	.short	(.L_5 - .L_4)
	.align		4
.L_4:
        /*001c*/ 	.word	index@(_Z22read_and_write_states4P7states4S0_)
        /*0020*/ 	.word	0x00000010


	//----- nvinfo : EIATTR_FRAME_SIZE
	.align		4
.L_5:
        /*0024*/ 	.byte	0x04, 0x11
        /*0026*/ 	.short	(.L_7 - .L_6)
	.align		4
.L_6:
        /*0028*/ 	.word	index@(_Z22read_and_write_states4P7states4S0_)
        /*002c*/ 	.word	0x00000000


	//----- nvinfo : EIATTR_REGCOUNT
	.align		4
.L_7:
        /*0030*/ 	.byte	0x04, 0x2f
        /*0032*/ 	.short	(.L_9 - .L_8)
	.align		4
.L_8:
        /*0034*/ 	.word	index@(_Z22read_and_write_states2P7states2S0_)
        /*0038*/ 	.word	0x0000001e


	//----- nvinfo : EIATTR_FRAME_SIZE
	.align		4
.L_9:
        /*003c*/ 	.byte	0x04, 0x11
        /*003e*/ 	.short	(.L_11 - .L_10)
	.align		4
.L_10:
        /*0040*/ 	.word	index@(_Z22read_and_write_states2P7states2S0_)
        /*0044*/ 	.word	0x00000000


	//----- nvinfo : EIATTR_MIN_STACK_SIZE
	.align		4
.L_11:
        /*0048*/ 	.byte	0x04, 0x12
        /*004a*/ 	.short	(.L_13 - .L_12)
	.align		4
.L_12:
        /*004c*/ 	.word	index@(_Z22read_and_write_states2P7states2S0_)
        /*0050*/ 	.word	0x00000000


	//----- nvinfo : EIATTR_MIN_STACK_SIZE
	.align		4
.L_13:
        /*0054*/ 	.byte	0x04, 0x12
        /*0056*/ 	.short	(.L_15 - .L_14)
	.align		4
.L_14:
        /*0058*/ 	.word	index@(_Z22read_and_write_states4P7states4S0_)
        /*005c*/ 	.word	0x00000000


	//----- nvinfo : EIATTR_MIN_STACK_SIZE
	.align		4
.L_15:
        /*0060*/ 	.byte	0x04, 0x12
        /*0062*/ 	.short	(.L_17 - .L_16)
	.align		4
.L_16:
        /*0064*/ 	.word	index@(_Z21read_and_write_statesP6statesS0_)
        /*0068*/ 	.word	0x00000000
.L_17:


//--------------------- .nv.compat                --------------------------
	.section	.nv.compat,"",@"SHT_CUDA_COMPAT_INFO"
	.align	4
        /*0000*/ 	.byte	0x02, 0x09, 0x00, 0x00, 0x02, 0x02, 0x01, 0x00, 0x02, 0x05, 0x05, 0x00, 0x03, 0x07, 0x01, 0x01
        /*0010*/ 	.byte	0x02, 0x03, 0x00, 0x00, 0x02, 0x06, 0x01, 0x00, 0x04, 0x0b, 0x08, 0x00, 0x09, 0x00, 0x00, 0x00
        /*0020*/ 	.byte	0x00, 0x00, 0x00, 0x00


//--------------------- .nv.info._Z22read_and_write_states2P7states2S0_ --------------------------
	.section	.nv.info._Z22read_and_write_states2P7states2S0_,"",@"SHT_CUDA_INFO"
	.sectionflags	@""
	.align	4


	//----- nvinfo : EIATTR_CUDA_API_VERSION
	.align		4
        /*0000*/ 	.byte	0x04, 0x37
        /*0002*/ 	.short	(.L_19 - .L_18)
.L_18:
        /*0004*/ 	.word	0x00000082


	//----- nvinfo : EIATTR_KPARAM_INFO
	.align		4
.L_19:
        /*0008*/ 	.byte	0x04, 0x17
        /*000a*/ 	.short	(.L_21 - .L_20)
.L_20:
        /*000c*/ 	.word	0x00000000
        /*0010*/ 	.short	0x0001
        /*0012*/ 	.short	0x0008
        /*0014*/ 	.byte	0x00, 0xf5, 0x21, 0x00


	//----- nvinfo : EIATTR_KPARAM_INFO
	.align		4
.L_21:
        /*0018*/ 	.byte	0x04, 0x17
        /*001a*/ 	.short	(.L_23 - .L_22)
.L_22:
        /*001c*/ 	.word	0x00000000
        /*0020*/ 	.short	0x0000
        /*0022*/ 	.short	0x0000
        /*0024*/ 	.byte	0x00, 0xf5, 0x21, 0x00


	//----- nvinfo : EIATTR_SPARSE_MMA_MASK
	.align		4
.L_23:
        /*0028*/ 	.byte	0x03, 0x50
        /*002a*/ 	.short	0x0000


	//----- nvinfo : EIATTR_MAXREG_COUNT
	.align		4
        /*002c*/ 	.byte	0x03, 0x1b
        /*002e*/ 	.short	0x00ff


	//----- nvinfo : EIATTR_MERCURY_ISA_VERSION
	.align		4
        /*0030*/ 	.byte	0x03, 0x5f
        /*0032*/ 	.short	0x0101


	//----- nvinfo : EIATTR_VRC_CTA_INIT_COUNT
	.align		4
        /*0034*/ 	.byte	0x02, 0x4a
	.zero		1
	.zero		1


	//----- nvinfo : EIATTR_EXIT_INSTR_OFFSETS
	.align		4
        /*0038*/ 	.byte	0x04, 0x1c
        /*003a*/ 	.short	(.L_25 - .L_24)


	//   ....[0]....
.L_24:
        /*003c*/ 	.word	0x000002e0


	//----- nvinfo : EIATTR_CBANK_PARAM_SIZE
	.align		4
.L_25:
        /*0040*/ 	.byte	0x03, 0x19
        /*0042*/ 	.short	0x0010


	//----- nvinfo : EIATTR_PARAM_CBANK
	.align		4
        /*0044*/ 	.byte	0x04, 0x0a
        /*0046*/ 	.short	(.L_27 - .L_26)
	.align		4
.L_26:
        /*0048*/ 	.word	index@(.nv.constant0._Z22read_and_write_states2P7states2S0_)
        /*004c*/ 	.short	0x0380
        /*004e*/ 	.short	0x0010


	//----- nvinfo : EIATTR_SW_WAR
	.align		4
.L_27:
        /*0050*/ 	.byte	0x04, 0x36
        /*0052*/ 	.short	(.L_29 - .L_28)
.L_28:
        /*0054*/ 	.word	0x00000008
.L_29:


//--------------------- .nv.info._Z22read_and_write_states4P7states4S0_ --------------------------
	.section	.nv.info._Z22read_and_write_states4P7states4S0_,"",@"SHT_CUDA_INFO"
	.sectionflags	@""
	.align	4


	//----- nvinfo : EIATTR_CUDA_API_VERSION
	.align		4
        /*0000*/ 	.byte	0x04, 0x37
        /*0002*/ 	.short	(.L_31 - .L_30)
.L_30:
        /*0004*/ 	.word	0x00000082


	//----- nvinfo : EIATTR_KPARAM_INFO
	.align		4
.L_31:
        /*0008*/ 	.byte	0x04, 0x17
        /*000a*/ 	.short	(.L_33 - .L_32)
.L_32:
        /*000c*/ 	.word	0x00000000
        /*0010*/ 	.short	0x0001
        /*0012*/ 	.short	0x0008
        /*0014*/ 	.byte	0x00, 0xf5, 0x21, 0x00


	//----- nvinfo : EIATTR_KPARAM_INFO
	.align		4
.L_33:
        /*0018*/ 	.byte	0x04, 0x17
        /*001a*/ 	.short	(.L_35 - .L_34)
.L_34:
        /*001c*/ 	.word	0x00000000
        /*0020*/ 	.short	0x0000
        /*0022*/ 	.short	0x0000
        /*0024*/ 	.byte	0x00, 0xf5, 0x21, 0x00


	//----- nvinfo : EIATTR_SPARSE_MMA_MASK
	.align		4
.L_35:
        /*0028*/ 	.byte	0x03, 0x50
        /*002a*/ 	.short	0x0000


	//----- nvinfo : EIATTR_MAXREG_COUNT
	.align		4
        /*002c*/ 	.byte	0x03, 0x1b
        /*002e*/ 	.short	0x00ff


	//----- nvinfo : EIATTR_MERCURY_ISA_VERSION
	.align		4
        /*0030*/ 	.byte	0x03, 0x5f
        /*0032*/ 	.short	0x0101


	//----- nvinfo : EIATTR_VRC_CTA_INIT_COUNT
	.align		4
        /*0034*/ 	.byte	0x02, 0x4a
	.zero		1
	.zero		1


	//----- nvinfo : EIATTR_EXIT_INSTR_OFFSETS
	.align		4
        /*0038*/ 	.byte	0x04, 0x1c
        /*003a*/ 	.short	(.L_37 - .L_36)


	//   ....[0]....
.L_36:
        /*003c*/ 	.word	0x000001a0


	//----- nvinfo : EIATTR_CBANK_PARAM_SIZE
	.align		4
.L_37:
        /*0040*/ 	.byte	0x03, 0x19
        /*0042*/ 	.short	0x0010


	//----- nvinfo : EIATTR_PARAM_CBANK
	.align		4
        /*0044*/ 	.byte	0x04, 0x0a
        /*0046*/ 	.short	(.L_39 - .L_38)
	.align		4
.L_38:
        /*0048*/ 	.word	index@(.nv.constant0._Z22read_and_write_states4P7states4S0_)
        /*004c*/ 	.short	0x0380
        /*004e*/ 	.short	0x0010


	//----- nvinfo : EIATTR_SW_WAR
	.align		4
.L_39:
        /*0050*/ 	.byte	0x04, 0x36
        /*0052*/ 	.short	(.L_41 - .L_40)
.L_40:
        /*0054*/ 	.word	0x00000008
.L_41:


//--------------------- .nv.info._Z21read_and_write_statesP6statesS0_ --------------------------
	.section	.nv.info._Z21read_and_write_statesP6statesS0_,"",@"SHT_CUDA_INFO"
	.sectionflags	@""
	.align	4


	//----- nvinfo : EIATTR_CUDA_API_VERSION
	.align		4
        /*0000*/ 	.byte	0x04, 0x37
        /*0002*/ 	.short	(.L_43 - .L_42)
.L_42:
        /*0004*/ 	.word	0x00000082


	//----- nvinfo : EIATTR_KPARAM_INFO
	.align		4
.L_43:
        /*0008*/ 	.byte	0x04, 0x17
        /*000a*/ 	.short	(.L_45 - .L_44)
.L_44:
        /*000c*/ 	.word	0x00000000
        /*0010*/ 	.short	0x0001
        /*0012*/ 	.short	0x0008
        /*0014*/ 	.byte	0x00, 0xf5, 0x21, 0x00


	//----- nvinfo : EIATTR_KPARAM_INFO
	.align		4
.L_45:
        /*0018*/ 	.byte	0x04, 0x17
        /*001a*/ 	.short	(.L_47 - .L_46)
.L_46:
        /*001c*/ 	.word	0x00000000
        /*0020*/ 	.short	0x0000
        /*0022*/ 	.short	0x0000
        /*0024*/ 	.byte	0x00, 0xf5, 0x21, 0x00


	//----- nvinfo : EIATTR_SPARSE_MMA_MASK
	.align		4
.L_47:
        /*0028*/ 	.byte	0x03, 0x50
        /*002a*/ 	.short	0x0000


	//----- nvinfo : EIATTR_MAXREG_COUNT
	.align		4
        /*002c*/ 	.byte	0x03, 0x1b
        /*002e*/ 	.short	0x00ff


	//----- nvinfo : EIATTR_MERCURY_ISA_VERSION
	.align		4
        /*0030*/ 	.byte	0x03, 0x5f
        /*0032*/ 	.short	0x0101


	//----- nvinfo : EIATTR_VRC_CTA_INIT_COUNT
	.align		4
        /*0034*/ 	.byte	0x02, 0x4a
	.zero		1
	.zero		1


	//----- nvinfo : EIATTR_EXIT_INSTR_OFFSETS
	.align		4
        /*0038*/ 	.byte	0x04, 0x1c
        /*003a*/ 	.short	(.L_49 - .L_48)


	//   ....[0]....
.L_48:
        /*003c*/ 	.word	0x00000180


	//----- nvinfo : EIATTR_CBANK_PARAM_SIZE
	.align		4
.L_49:
        /*0040*/ 	.byte	0x03, 0x19
        /*0042*/ 	.short	0x0010


	//----- nvinfo : EIATTR_PARAM_CBANK
	.align		4
        /*0044*/ 	.byte	0x04, 0x0a
        /*0046*/ 	.short	(.L_51 - .L_50)
	.align		4
.L_50:
        /*0048*/ 	.word	index@(.nv.constant0._Z21read_and_write_statesP6statesS0_)
        /*004c*/ 	.short	0x0380
        /*004e*/ 	.short	0x0010


	//----- nvinfo : EIATTR_SW_WAR
	.align		4
.L_51:
        /*0050*/ 	.byte	0x04, 0x36
        /*0052*/ 	.short	(.L_53 - .L_52)
.L_52:
        /*0054*/ 	.word	0x00000008
.L_53:


//--------------------- .nv.callgraph             --------------------------
	.section	.nv.callgraph,"",@"SHT_CUDA_CALLGRAPH"
	.align	4
	.sectionentsize	8
	.align		4
        /*0000*/ 	.word	0x00000000
	.align		4
        /*0004*/ 	.word	0xffffffff
	.align		4
        /*0008*/ 	.word	0x00000000
	.align		4
        /*000c*/ 	.word	0xfffffffe
	.align		4
        /*0010*/ 	.word	0x00000000
	.align		4
        /*0014*/ 	.word	0xfffffffd
	.align		4
        /*0018*/ 	.word	0x00000000
	.align		4
        /*001c*/ 	.word	0xfffffffc


//--------------------- .text._Z22read_and_write_states2P7states2S0_ --------------------------
	.section	.text._Z22read_and_write_states2P7states2S0_,"ax",@progbits
	.align	128
        .global         _Z22read_and_write_states2P7states2S0_
        .type           _Z22read_and_write_states2P7states2S0_,@function
        .size           _Z22read_and_write_states2P7states2S0_,(.L_x_3 - _Z22read_and_write_states2P7states2S0_)
        .other          _Z22read_and_write_states2P7states2S0_,@"STO_CUDA_ENTRY STV_DEFAULT"
_Z22read_and_write_states2P7states2S0_:
.text._Z22read_and_write_states2P7states2S0_:
[----:B------:R-:W-:Y:S01]  /*0000*/  LDC R1, c[0x0][0x37c] ;  /* 0x0000df00ff017b82 */ /* 0x000fe20000000800 */
[----:B------:R-:W0:Y:S07]  /*0010*/  S2R R13, SR_TID.X ;  /* 0x00000000000d7919 */ /* 0x000e2e0000002100 */
[----:B------:R-:W0:Y:S08]  /*0020*/  S2UR UR4, SR_CTAID.X ;  /* 0x00000000000479c3 */ /* 0x000e300000002500 */
[----:B------:R-:W0:Y:S08]  /*0030*/  LDC R0, c[0x0][0x360] ;  /* 0x0000d800ff007b82 */ /* 0x000e300000000800 */
[----:B------:R-:W1:Y:S01]  /*0040*/  LDC.64 R2, c[0x0][0x380] ;  /* 0x0000e000ff027b82 */ /* 0x000e620000000a00 */
[----:B0-----:R-:W-:Y:S01]  /*0050*/  IMAD R13, R0, UR4, R13 ;  /* 0x00000004000d7c24 */ /* 0x001fe2000f8e020d */
[----:B------:R-:W0:Y:S03]  /*0060*/  LDCU.64 UR4, c[0x0][0x358] ;  /* 0x00006b00ff0477ac */ /* 0x000e260008000a00 */
[----:B-1----:R-:W-:-:S03]  /*0070*/  IMAD.WIDE.U32 R2, R13, 0x4, R2 ;  /* 0x000000040d027825 */ /* 0x002fc600078e0002 */
[C---:B------:R-:W-:Y:S02]  /*0080*/  IADD3 R4, P0, PT, R2.reuse, 0x2000000, RZ ;  /* 0x0200000002047810 */ /* 0x040fe40007f1e0ff */
[C---:B------:R-:W-:Y:S02]  /*0090*/  IADD3 R6, P1, PT, R2.reuse, 0x3000000, RZ ;  /* 0x0300000002067810 */ /* 0x040fe40007f3e0ff */
[C---:B------:R-:W-:Y:S01]  /*00a0*/  IADD3 R8, P2, PT, R2.reuse, 0x4000000, RZ ;  /* 0x0400000002087810 */ /* 0x040fe20007f5e0ff */
[--C-:B------:R-:W-:Y:S01]  /*00b0*/  IMAD.X R5, RZ, RZ, R3.reuse, P0 ;  /* 0x000000ffff057224 */ /* 0x100fe200000e0603 */
[----:B------:R-:W-:Y:S01]  /*00c0*/  IADD3 R10, P3, PT, R2, 0x5000000, RZ ;  /* 0x05000000020a7810 */ /* 0x000fe20007f7e0ff */
[--C-:B------:R-:W-:Y:S02]  /*00d0*/  IMAD.X R7, RZ, RZ, R3.reuse, P1 ;  /* 0x000000ffff077224 */ /* 0x100fe400008e0603 */
[----:B------:R-:W-:Y:S01]  /*00e0*/  IMAD.X R9, RZ, RZ, R3, P2 ;  /* 0x000000ffff097224 */ /* 0x000fe200010e0603 */
[----:B------:R-:W-:Y:S01]  /*00f0*/  IADD3.X R11, PT, PT, RZ, R3, RZ, P3, !PT ;  /* 0x00000003ff0b7210 */ /* 0x000fe20001ffe4ff */
[----:B0-----:R0:W2:Y:S01]  /*0100*/  LDG.E R0, desc[UR4][R4.64+-0x200000] ;  /* 0xe000000404007981 */ /* 0x0010a2000c1e1900 */
[----:B------:R-:W1:Y:S03]  /*0110*/  LDC.64 R2, c[0x0][0x388] ;  /* 0x0000e200ff027b82 */ /* 0x000e660000000a00 */
[----:B------:R3:W4:Y:S04]  /*0120*/  LDG.E R21, desc[UR4][R6.64+-0x300000] ;  /* 0xd000000406157981 */ /* 0x000728000c1e1900 */
[----:B------:R5:W4:Y:S04]  /*0130*/  LDG.E R23, desc[UR4][R8.64+-0x400000] ;  /* 0xc000000408177981 */ /* 0x000b28000c1e1900 */
[----:B------:R-:W4:Y:S01]  /*0140*/  LDG.E R11, desc[UR4][R10.64+-0x500000] ;  /* 0xb00000040a0b7981 */ /* 0x000f22000c1e1900 */
[----:B------:R-:W-:-:S05]  /*0150*/  I2FP.F32.U32 R25, R13 ;  /* 0x0000000d00197245 */ /* 0x000fca0000201000 */
[----:B------:R-:W-:Y:S01]  /*0160*/  FADD R27, -R25, -RZ ;  /* 0x800000ff191b7221 */ /* 0x000fe20000000100 */
[----:B-1----:R-:W-:-:S03]  /*0170*/  IMAD.WIDE.U32 R2, R13, 0x4, R2 ;  /* 0x000000040d027825 */ /* 0x002fc600078e0002 */
[C---:B------:R-:W-:Y:S02]  /*0180*/  IADD3 R12, P0, PT, R2.reuse, 0x1000000, RZ ;  /* 0x01000000020c7810 */ /* 0x040fe40007f1e0ff */
[----:B------:R-:W-:Y:S01]  /*0190*/  STG.E desc[UR4][R2.64], R25 ;  /* 0x0000001902007986 */ /* 0x000fe2000c101904 */
[C---:B------:R-:W-:Y:S02]  /*01a0*/  IADD3 R14, P1, PT, R2.reuse, 0x2000000, RZ ;  /* 0x02000000020e7810 */ /* 0x040fe40007f3e0ff */
[C---:B------:R-:W-:Y:S01]  /*01b0*/  IADD3 R16, P2, PT, R2.reuse, 0x3000000, RZ ;  /* 0x0300000002107810 */ /* 0x040fe20007f5e0ff */
[--C-:B------:R-:W-:Y:S01]  /*01c0*/  IMAD.X R13, RZ, RZ, R3.reuse, P0 ;  /* 0x000000ffff0d7224 */ /* 0x100fe200000e0603 */
[C---:B------:R-:W-:Y:S01]  /*01d0*/  IADD3 R18, P3, PT, R2.reuse, 0x4000000, RZ ;  /* 0x0400000002127810 */ /* 0x040fe20007f7e0ff */
[--C-:B------:R-:W-:Y:S01]  /*01e0*/  IMAD.X R15, RZ, RZ, R3.reuse, P1 ;  /* 0x000000ffff0f7224 */ /* 0x100fe200008e0603 */
[C---:B0-----:R-:W-:Y:S02]  /*01f0*/  IADD3 R4, P4, PT, R2.reuse, 0x5000000, RZ ;  /* 0x0500000002047810 */ /* 0x041fe40007f9e0ff */
[C---:B---3--:R-:W-:Y:S01]  /*0200*/  IADD3 R6, P5, PT, R2.reuse, 0x6000000, RZ ;  /* 0x0600000002067810 */ /* 0x048fe20007fbe0ff */
[--C-:B------:R-:W-:Y:S01]  /*0210*/  IMAD.X R19, RZ, RZ, R3.reuse, P3 ;  /* 0x000000ffff137224 */ /* 0x100fe200018e0603 */
[----:B-----5:R-:W-:Y:S01]  /*0220*/  IADD3 R8, P6, PT, R2, 0x7000000, RZ ;  /* 0x0700000002087810 */ /* 0x020fe20007fde0ff */
[--C-:B------:R-:W-:Y:S01]  /*0230*/  IMAD.X R5, RZ, RZ, R3.reuse, P4 ;  /* 0x000000ffff057224 */ /* 0x100fe200020e0603 */
[-C--:B------:R-:W-:Y:S01]  /*0240*/  IADD3.X R17, PT, PT, RZ, R3.reuse, RZ, P2, !PT ;  /* 0x00000003ff117210 */ /* 0x080fe200017fe4ff */
[----:B------:R-:W-:Y:S01]  /*0250*/  STG.E desc[UR4][R12.64+-0x100000], R25 ;  /* 0xf00000190c007986 */ /* 0x000fe2000c101904 */
[----:B------:R-:W-:Y:S01]  /*0260*/  IADD3.X R7, PT, PT, RZ, R3, RZ, P5, !PT ;  /* 0x00000003ff077210 */ /* 0x000fe20002ffe4ff */
[----:B------:R-:W-:-:S02]  /*0270*/  IMAD.X R9, RZ, RZ, R3, P6 ;  /* 0x000000ffff097224 */ /* 0x000fc400030e0603 */
[----:B--2---:R-:W-:Y:S04]  /*0280*/  STG.E desc[UR4][R14.64+-0x200000], R0 ;  /* 0xe00000000e007986 */ /* 0x004fe8000c101904 */
[----:B----4-:R-:W-:Y:S04]  /*0290*/  STG.E desc[UR4][R16.64+-0x300000], R21 ;  /* 0xd000001510007986 */ /* 0x010fe8000c101904 */
[----:B------:R-:W-:Y:S04]  /*02a0*/  STG.E desc[UR4][R18.64+-0x400000], R23 ;  /* 0xc000001712007986 */ /* 0x000fe8000c101904 */
[----:B------:R-:W-:Y:S04]  /*02b0*/  STG.E desc[UR4][R4.64+-0x500000], R11 ;  /* 0xb000000b04007986 */ /* 0x000fe8000c101904 */
[----:B------:R-:W-:Y:S04]  /*02c0*/  STG.E desc[UR4][R6.64+-0x600000], R27 ;  /* 0xa000001b06007986 */ /* 0x000fe8000c101904 */
[----:B------:R-:W-:Y:S01]  /*02d0*/  STG.E desc[UR4][R8.64+-0x700000], R27 ;  /* 0x9000001b08007986 */ /* 0x000fe2000c101904 */
[----:B------:R-:W-:Y:S05]  /*02e0*/  EXIT ;  /* 0x000000000000794d */ /* 0x000fea0003800000 */
.L_x_0:
[----:B------:R-:W-:-:S00]  /*02f0*/  BRA `(.L_x_0) ;  /* 0xfffffffc00fc7947 */ /* 0x000fc0000383ffff */
[----:B------:R-:W-:-:S00]  /*0300*/  NOP ;  /* 0x0000000000007918 */ /* 0x000fc00000000000 */
[----:B------:R-:W-:-:S00]  /*0310*/  NOP ;  /* 0x0000000000007918 */ /* 0x000fc00000000000 */
[----:B------:R-:W-:-:S00]  /*0320*/  NOP ;  /* 0x0000000000007918 */ /* 0x000fc00000000000 */
[----:B------:R-:W-:-:S00]  /*0330*/  NOP ;  /* 0x0000000000007918 */ /* 0x000fc00000000000 */
[----:B------:R-:W-:-:S00]  /*0340*/  NOP ;  /* 0x0000000000007918 */ /* 0x000fc00000000000 */
[----:B------:R-:W-:-:S00]  /*0350*/  NOP ;  /* 0x0000000000007918 */ /* 0x000fc00000000000 */
[----:B------:R-:W-:-:S00]  /*0360*/  NOP ;  /* 0x0000000000007918 */ /* 0x000fc00000000000 */
[----:B------:R-:W-:-:S00]  /*0370*/  NOP ;  /* 0x0000000000007918 */ /* 0x000fc00000000000 */
.L_x_3:


//--------------------- .text._Z22read_and_write_states4P7states4S0_ --------------------------
	.section	.text._Z22read_and_write_states4P7states4S0_,"ax",@progbits
	.align	128
        .global         _Z22read_and_write_states4P7states4S0_
        .type           _Z22read_and_write_states4P7states4S0_,@function
        .size           _Z22read_and_write_states4P7states4S0_,(.L_x_4 - _Z22read_and_write_states4P7states4S0_)
        .other          _Z22read_and_write_states4P7states4S0_,@"STO_CUDA_ENTRY STV_DEFAULT"
_Z22read_and_write_states4P7states4S0_:
.text._Z22read_and_write_states4P7states4S0_:
[----:B------:R-:W-:Y:S01]  /*0000*/  LDC R1, c[0x0][0x37c] ;  /* 0x0000df00ff017b82 */ /* 0x000fe20000000800 */
[----:B------:R-:W0:Y:S07]  /*0010*/  S2R R9, SR_TID.Y ;  /* 0x0000000000097919 */ /* 0x000e2e0000002200 */
[----:B------:R-:W1:Y:S01]  /*0020*/  LDC R0, c[0x0][0x360] ;  /* 0x0000d800ff007b82 */ /* 0x000e620000000800 */
[----:B------:R-:W2:Y:S01]  /*0030*/  LDCU.64 UR4, c[0x0][0x358] ;  /* 0x00006b00ff0477ac */ /* 0x000ea20008000a00 */
[----:B------:R-:W1:Y:S06]  /*0040*/  S2R R7, SR_TID.X ;  /* 0x0000000000077919 */ /* 0x000e6c0000002100 */
[----:B------:R-:W0:Y:S08]  /*0050*/  S2UR UR7, SR_CTAID.Y ;  /* 0x00000000000779c3 */ /* 0x000e300000002600 */
[----:B------:R-:W0:Y:S08]  /*0060*/  LDC R4, c[0x0][0x364] ;  /* 0x0000d900ff047b82 */ /* 0x000e300000000800 */
[----:B------:R-:W3:Y:S08]  /*0070*/  LDC.64 R2, c[0x0][0x380] ;  /* 0x0000e000ff027b82 */ /* 0x000ef00000000a00 */
[----:B------:R-:W1:Y:S01]  /*0080*/  S2UR UR6, SR_CTAID.X ;  /* 0x00000000000679c3 */ /* 0x000e620000002500 */
[----:B0-----:R-:W-:-:S07]  /*0090*/  IMAD R9, R4, UR7, R9 ;  /* 0x0000000704097c24 */ /* 0x001fce000f8e0209 */
[----:B------:R-:W0:Y:S01]  /*00a0*/  LDC.64 R4, c[0x0][0x388] ;  /* 0x0000e200ff047b82 */ /* 0x000e220000000a00 */
[----:B---3--:R-:W-:-:S04]  /*00b0*/  IMAD.WIDE.U32 R2, R9, 0x200, R2 ;  /* 0x0000020009027825 */ /* 0x008fc800078e0002 */
[----:B-1----:R-:W-:-:S04]  /*00c0*/  IMAD R7, R0, UR6, R7 ;  /* 0x0000000600077c24 */ /* 0x002fc8000f8e0207 */
[----:B------:R-:W-:-:S05]  /*00d0*/  IMAD.WIDE.U32 R2, R7, 0x8, R2 ;  /* 0x0000000807027825 */ /* 0x000fca00078e0002 */
[----:B--2---:R-:W2:Y:S04]  /*00e0*/  LDG.E.64 R10, desc[UR4][R2.64+0x80] ;  /* 0x00008004020a7981 */ /* 0x004ea8000c1e1b00 */
[----:B------:R-:W3:Y:S01]  /*00f0*/  LDG.E.64 R12, desc[UR4][R2.64+0x180] ;  /* 0x00018004020c7981 */ /* 0x000ee2000c1e1b00 */
[----:B0-----:R-:W-:Y:S01]  /*0100*/  IMAD.WIDE.U32 R4, R9, 0x200, R4 ;  /* 0x0000020009047825 */ /* 0x001fe200078e0004 */
[----:B------:R-:W-:Y:S02]  /*0110*/  I2FP.F32.U32 R8, R7 ;  /* 0x0000000700087245 */ /* 0x000fe40000201000 */
[----:B------:R-:W-:Y:S01]  /*0120*/  I2FP.F32.U32 R9, R9 ;  /* 0x0000000900097245 */ /* 0x000fe20000201000 */
[----:B------:R-:W-:-:S04]  /*0130*/  IMAD.WIDE.U32 R4, R7, 0x8, R4 ;  /* 0x0000000807047825 */ /* 0x000fc800078e0004 */
[----:B------:R-:W-:Y:S01]  /*0140*/  FADD R6, -R8, -RZ ;  /* 0x800000ff08067221 */ /* 0x000fe20000000100 */
[----:B------:R-:W-:Y:S01]  /*0150*/  FADD R7, -R9, -RZ ;  /* 0x800000ff09077221 */ /* 0x000fe20000000100 */
[----:B------:R-:W-:Y:S04]  /*0160*/  STG.E.64 desc[UR4][R4.64], R8 ;  /* 0x0000000804007986 */ /* 0x000fe8000c101b04 */
[----:B------:R-:W-:Y:S04]  /*0170*/  STG.E.64 desc[UR4][R4.64+0x100], R6 ;  /* 0x0001000604007986 */ /* 0x000fe8000c101b04 */
[----:B--2---:R-:W-:Y:S04]  /*0180*/  STG.E.64 desc[UR4][R4.64+0x80], R10 ;  /* 0x0000800a04007986 */ /* 0x004fe8000c101b04 */
[----:B---3--:R-:W-:Y:S01]  /*0190*/  STG.E.64 desc[UR4][R4.64+0x180], R12 ;  /* 0x0001800c04007986 */ /* 0x008fe2000c101b04 */
[----:B------:R-:W-:Y:S05]  /*01a0*/  EXIT ;  /* 0x000000000000794d */ /* 0x000fea0003800000 */
.L_x_1:
        /* <DEDUP_REMOVED lines=13> */
.L_x_4:


//--------------------- .text._Z21read_and_write_statesP6statesS0_ --------------------------
	.section	.text._Z21read_and_write_statesP6statesS0_,"ax",@progbits
	.align	128
        .global         _Z21read_and_write_statesP6statesS0_
        .type           _Z21read_and_write_statesP6statesS0_,@function
        .size           _Z21read_and_write_statesP6statesS0_,(.L_x_5 - _Z21read_and_write_statesP6statesS0_)
        .other          _Z21read_and_write_statesP6statesS0_,@"STO_CUDA_ENTRY STV_DEFAULT"
_Z21read_and_write_statesP6statesS0_:
.text._Z21read_and_write_statesP6statesS0_:
        /* <DEDUP_REMOVED lines=22> */
[----:B--2---:R-:W-:Y:S04]  /*0160*/  STG.E.128 desc[UR4][R12.64], R8 ;  /* 0x000000080c007986 */ /* 0x004fe8000c101d04 */
[----:B---3--:R-:W-:Y:S01]  /*0170*/  STG.E.128 desc[UR4][R12.64+0x100], R4 ;  /* 0x000100040c007986 */ /* 0x008fe2000c101d04 */
[----:B------:R-:W-:Y:S05]  /*0180*/  EXIT ;  /* 0x000000000000794d */ /* 0x000fea0003800000 */
.L_x_2:
        /* <DEDUP_REMOVED lines=15> */
.L_x_5:


//--------------------- .nv.shared.reserved.0     --------------------------
	.section	.nv.shared.reserved.0,"aw",@nobits
	.weak		__nv_reservedSMEM_offset_0_alias
	.size		__nv_reservedSMEM_offset_0_alias, 0, 64
	.other		__nv_reservedSMEM_offset_0_alias,@"STO_CUDA_RESERVED_SHARED STV_DEFAULT"
__nv_reservedSMEM_offset_0_alias:
	.zero		0
	.zero		64


//--------------------- .nv.constant0._Z22read_and_write_states2P7states2S0_ --------------------------
	.section	.nv.constant0._Z22read_and_write_states2P7states2S0_,"a",@progbits
	.sectionflags	@""
	.align	4
.nv.constant0._Z22read_and_write_states2P7states2S0_:
	.zero		912


//--------------------- .nv.constant0._Z22read_and_write_states4P7states4S0_ --------------------------
	.section	.nv.constant0._Z22read_and_write_states4P7states4S0_,"a",@progbits
	.sectionflags	@""
	.align	4
.nv.constant0._Z22read_and_write_states4P7states4S0_:
	.zero		912


//--------------------- .nv.constant0._Z21read_and_write_statesP6statesS0_ --------------------------
	.section	.nv.constant0._Z21read_and_write_statesP6statesS0_,"a",@progbits
	.sectionflags	@""
	.align	4
.nv.constant0._Z21read_and_write_statesP6statesS0_:
	.zero		912


//--------------------- SYMBOLS --------------------------

	.type		.nv.reservedSmem.offset0,@object
	.size		.nv.reservedSmem.offset0,0x4
